//
// Generated by NVIDIA NVVM Compiler
//
// Compiler Build ID: CL-36424714
// Cuda compilation tools, release 13.0, V13.0.88
// Based on NVVM 20.0.0
//

.version 9.0
.target sm_100
.address_size 64

	// .globl	matrixSub

.visible .entry matrixSub(
	.param .u64 .ptr .align 1 matrixSub_param_0,
	.param .u64 .ptr .align 1 matrixSub_param_1,
	.param .u64 .ptr .align 1 matrixSub_param_2,
	.param .u32 matrixSub_param_3,
	.param .u32 matrixSub_param_4,
	.param .u32 matrixSub_param_5,
	.param .u32 matrixSub_param_6,
	.param .u32 matrixSub_param_7
)
{
	.reg .pred 	%p<56>;
	.reg .b32 	%r<106>;
	.reg .b32 	%f<46>;
	.reg .b64 	%rd<67>;

	ld.param.u64 	%rd4, [matrixSub_param_0];
	ld.param.u64 	%rd5, [matrixSub_param_1];
	ld.param.u64 	%rd6, [matrixSub_param_2];
	ld.param.u32 	%r66, [matrixSub_param_3];
	ld.param.u32 	%r68, [matrixSub_param_5];
	ld.param.u32 	%r69, [matrixSub_param_6];
	ld.param.u32 	%r70, [matrixSub_param_7];
	cvta.to.global.u64 	%rd1, %rd4;
	cvta.to.global.u64 	%rd2, %rd6;
	cvta.to.global.u64 	%rd3, %rd5;
	setp.lt.s32 	%p1, %r70, 1;
	@%p1 bra 	$L__BB0_43;
	mov.u32 	%r1, %tid.x;
	mov.u32 	%r2, %tid.y;
	and.b32  	%r3, %r70, 7;
	and.b32  	%r4, %r70, 2147483640;
	add.s32 	%r72, %r2, %r68;
	mad.lo.s32 	%r5, %r66, %r72, %r1;
	mul.lo.s32 	%r6, %r68, %r66;
	shl.b32 	%r73, %r68, 1;
	add.s32 	%r74, %r2, %r73;
	mad.lo.s32 	%r7, %r66, %r74, %r1;
	mad.lo.s32 	%r75, %r68, 3, %r2;
	mad.lo.s32 	%r8, %r66, %r75, %r1;
	shl.b32 	%r76, %r68, 2;
	add.s32 	%r77, %r2, %r76;
	mad.lo.s32 	%r9, %r66, %r77, %r1;
	mad.lo.s32 	%r78, %r68, 5, %r2;
	mad.lo.s32 	%r10, %r66, %r78, %r1;
	mad.lo.s32 	%r79, %r68, 6, %r2;
	mad.lo.s32 	%r11, %r66, %r79, %r1;
	mad.lo.s32 	%r80, %r68, 7, %r2;
	mad.lo.s32 	%r12, %r66, %r80, %r1;
	mov.b32 	%r93, 0;
$L__BB0_2:
	ld.param.u32 	%r92, [matrixSub_param_4];
	setp.lt.u32 	%p2, %r70, 8;
	mul.lo.s32 	%r14, %r93, %r92;
	add.s32 	%r15, %r14, %r1;
	mov.b32 	%r104, 0;
	@%p2 bra 	$L__BB0_21;
	and.b32  	%r82, %r70, 2147483640;
	neg.s32 	%r102, %r82;
	add.s32 	%r101, %r5, %r14;
	add.s32 	%r100, %r7, %r14;
	add.s32 	%r99, %r8, %r14;
	add.s32 	%r98, %r9, %r14;
	add.s32 	%r97, %r10, %r14;
	add.s32 	%r96, %r11, %r14;
	add.s32 	%r95, %r12, %r14;
	mad.lo.s32 	%r83, %r2, %r66, %r1;
	add.s32 	%r94, %r83, %r14;
$L__BB0_4:
	.pragma "nounroll";
	setp.ge.s32 	%p3, %r15, %r66;
	setp.ge.s32 	%p4, %r94, %r69;
	or.pred  	%p5, %p3, %p4;
	@%p5 bra 	$L__BB0_6;
	mul.wide.s32 	%rd7, %r94, 4;
	add.s64 	%rd8, %rd3, %rd7;
	ld.global.f32 	%f1, [%rd8];
	add.s64 	%rd9, %rd2, %rd7;
	ld.global.f32 	%f2, [%rd9];
	sub.f32 	%f3, %f1, %f2;
	add.s64 	%rd10, %rd1, %rd7;
	st.global.f32 	[%rd10], %f3;
$L__BB0_6:
	add.s32 	%r34, %r6, %r94;
	setp.ge.s32 	%p7, %r34, %r69;
	or.pred  	%p8, %p3, %p7;
	@%p8 bra 	$L__BB0_8;
	mul.wide.s32 	%rd11, %r101, 4;
	add.s64 	%rd12, %rd3, %rd11;
	ld.global.f32 	%f4, [%rd12];
	add.s64 	%rd13, %rd2, %rd11;
	ld.global.f32 	%f5, [%rd13];
	sub.f32 	%f6, %f4, %f5;
	add.s64 	%rd14, %rd1, %rd11;
	st.global.f32 	[%rd14], %f6;
$L__BB0_8:
	add.s32 	%r35, %r6, %r34;
	setp.ge.s32 	%p10, %r35, %r69;
	or.pred  	%p11, %p3, %p10;
	@%p11 bra 	$L__BB0_10;
	mul.wide.s32 	%rd15, %r100, 4;
	add.s64 	%rd16, %rd3, %rd15;
	ld.global.f32 	%f7, [%rd16];
	add.s64 	%rd17, %rd2, %rd15;
	ld.global.f32 	%f8, [%rd17];
	sub.f32 	%f9, %f7, %f8;
	add.s64 	%rd18, %rd1, %rd15;
	st.global.f32 	[%rd18], %f9;
$L__BB0_10:
	add.s32 	%r36, %r6, %r35;
	setp.ge.s32 	%p13, %r36, %r69;
	or.pred  	%p14, %p3, %p13;
	@%p14 bra 	$L__BB0_12;
	mul.wide.s32 	%rd19, %r99, 4;
	add.s64 	%rd20, %rd3, %rd19;
	ld.global.f32 	%f10, [%rd20];
	add.s64 	%rd21, %rd2, %rd19;
	ld.global.f32 	%f11, [%rd21];
	sub.f32 	%f12, %f10, %f11;
	add.s64 	%rd22, %rd1, %rd19;
	st.global.f32 	[%rd22], %f12;
$L__BB0_12:
	add.s32 	%r37, %r6, %r36;
	setp.ge.s32 	%p16, %r37, %r69;
	or.pred  	%p17, %p3, %p16;
	@%p17 bra 	$L__BB0_14;
	mul.wide.s32 	%rd23, %r98, 4;
	add.s64 	%rd24, %rd3, %rd23;
	ld.global.f32 	%f13, [%rd24];
	add.s64 	%rd25, %rd2, %rd23;
	ld.global.f32 	%f14, [%rd25];
	sub.f32 	%f15, %f13, %f14;
	add.s64 	%rd26, %rd1, %rd23;
	st.global.f32 	[%rd26], %f15;
$L__BB0_14:
	add.s32 	%r38, %r6, %r37;
	setp.ge.s32 	%p19, %r38, %r69;
	or.pred  	%p20, %p3, %p19;
	@%p20 bra 	$L__BB0_16;
	mul.wide.s32 	%rd27, %r97, 4;
	add.s64 	%rd28, %rd3, %rd27;
	ld.global.f32 	%f16, [%rd28];
	add.s64 	%rd29, %rd2, %rd27;
	ld.global.f32 	%f17, [%rd29];
	sub.f32 	%f18, %f16, %f17;
	add.s64 	%rd30, %rd1, %rd27;
	st.global.f32 	[%rd30], %f18;
$L__BB0_16:
	add.s32 	%r39, %r6, %r38;
	setp.ge.s32 	%p22, %r39, %r69;
	or.pred  	%p23, %p3, %p22;
	@%p23 bra 	$L__BB0_18;
	mul.wide.s32 	%rd31, %r96, 4;
	add.s64 	%rd32, %rd3, %rd31;
	ld.global.f32 	%f19, [%rd32];
	add.s64 	%rd33, %rd2, %rd31;
	ld.global.f32 	%f20, [%rd33];
	sub.f32 	%f21, %f19, %f20;
	add.s64 	%rd34, %rd1, %rd31;
	st.global.f32 	[%rd34], %f21;
$L__BB0_18:
	add.s32 	%r84, %r6, %r39;
	setp.ge.s32 	%p25, %r84, %r69;
	or.pred  	%p26, %p3, %p25;
	@%p26 bra 	$L__BB0_20;
	mul.wide.s32 	%rd35, %r95, 4;
	add.s64 	%rd36, %rd3, %rd35;
	ld.global.f32 	%f22, [%rd36];
	add.s64 	%rd37, %rd2, %rd35;
	ld.global.f32 	%f23, [%rd37];
	sub.f32 	%f24, %f22, %f23;
	add.s64 	%rd38, %rd1, %rd35;
	st.global.f32 	[%rd38], %f24;
$L__BB0_20:
	add.s32 	%r102, %r102, 8;
	shl.b32 	%r85, %r6, 3;
	add.s32 	%r101, %r101, %r85;
	add.s32 	%r100, %r100, %r85;
	add.s32 	%r99, %r99, %r85;
	add.s32 	%r98, %r98, %r85;
	add.s32 	%r97, %r97, %r85;
	add.s32 	%r96, %r96, %r85;
	add.s32 	%r95, %r95, %r85;
	add.s32 	%r94, %r94, %r85;
	setp.ne.s32 	%p27, %r102, 0;
	mov.u32 	%r104, %r4;
	@%p27 bra 	$L__BB0_4;
$L__BB0_21:
	setp.eq.s32 	%p28, %r3, 0;
	@%p28 bra 	$L__BB0_42;
	add.s32 	%r86, %r3, -1;
	setp.lt.u32 	%p29, %r86, 3;
	@%p29 bra 	$L__BB0_32;
	setp.ge.s32 	%p30, %r15, %r66;
	mad.lo.s32 	%r50, %r104, %r68, %r2;
	mad.lo.s32 	%r51, %r50, %r66, %r15;
	setp.ge.s32 	%p31, %r51, %r69;
	or.pred  	%p32, %p30, %p31;
	@%p32 bra 	$L__BB0_25;
	mul.wide.s32 	%rd39, %r51, 4;
	add.s64 	%rd40, %rd3, %rd39;
	ld.global.f32 	%f25, [%rd40];
	add.s64 	%rd41, %rd2, %rd39;
	ld.global.f32 	%f26, [%rd41];
	sub.f32 	%f27, %f25, %f26;
	add.s64 	%rd42, %rd1, %rd39;
	st.global.f32 	[%rd42], %f27;
$L__BB0_25:
	add.s32 	%r52, %r50, %r68;
	mad.lo.s32 	%r53, %r52, %r66, %r15;
	setp.ge.s32 	%p34, %r53, %r69;
	or.pred  	%p35, %p30, %p34;
	@%p35 bra 	$L__BB0_27;
	mul.wide.s32 	%rd43, %r53, 4;
	add.s64 	%rd44, %rd3, %rd43;
	ld.global.f32 	%f28, [%rd44];
	add.s64 	%rd45, %rd2, %rd43;
	ld.global.f32 	%f29, [%rd45];
	sub.f32 	%f30, %f28, %f29;
	add.s64 	%rd46, %rd1, %rd43;
	st.global.f32 	[%rd46], %f30;
$L__BB0_27:
	add.s32 	%r54, %r52, %r68;
	mad.lo.s32 	%r55, %r54, %r66, %r15;
	setp.ge.s32 	%p37, %r55, %r69;
	or.pred  	%p38, %p30, %p37;
	@%p38 bra 	$L__BB0_29;
	mul.wide.s32 	%rd47, %r55, 4;
	add.s64 	%rd48, %rd3, %rd47;
	ld.global.f32 	%f31, [%rd48];
	add.s64 	%rd49, %rd2, %rd47;
	ld.global.f32 	%f32, [%rd49];
	sub.f32 	%f33, %f31, %f32;
	add.s64 	%rd50, %rd1, %rd47;
	st.global.f32 	[%rd50], %f33;
$L__BB0_29:
	add.s32 	%r87, %r54, %r68;
	mad.lo.s32 	%r56, %r87, %r66, %r15;
	setp.ge.s32 	%p40, %r56, %r69;
	or.pred  	%p41, %p30, %p40;
	@%p41 bra 	$L__BB0_31;
	mul.wide.s32 	%rd51, %r56, 4;
	add.s64 	%rd52, %rd3, %rd51;
	ld.global.f32 	%f34, [%rd52];
	add.s64 	%rd53, %rd2, %rd51;
	ld.global.f32 	%f35, [%rd53];
	sub.f32 	%f36, %f34, %f35;
	add.s64 	%rd54, %rd1, %rd51;
	st.global.f32 	[%rd54], %f36;
$L__BB0_31:
	add.s32 	%r104, %r104, 4;
$L__BB0_32:
	and.b32  	%r88, %r70, 3;
	setp.eq.s32 	%p42, %r88, 0;
	@%p42 bra 	$L__BB0_42;
	setp.eq.s32 	%p43, %r88, 1;
	@%p43 bra 	$L__BB0_39;
	setp.ge.s32 	%p44, %r15, %r66;
	mad.lo.s32 	%r59, %r104, %r68, %r2;
	mad.lo.s32 	%r60, %r59, %r66, %r15;
	setp.ge.s32 	%p45, %r60, %r69;
	or.pred  	%p46, %p44, %p45;
	@%p46 bra 	$L__BB0_36;
	mul.wide.s32 	%rd55, %r60, 4;
	add.s64 	%rd56, %rd3, %rd55;
	ld.global.f32 	%f37, [%rd56];
	add.s64 	%rd57, %rd2, %rd55;
	ld.global.f32 	%f38, [%rd57];
	sub.f32 	%f39, %f37, %f38;
	add.s64 	%rd58, %rd1, %rd55;
	st.global.f32 	[%rd58], %f39;
$L__BB0_36:
	add.s32 	%r89, %r59, %r68;
	mad.lo.s32 	%r61, %r89, %r66, %r15;
	setp.ge.s32 	%p48, %r61, %r69;
	or.pred  	%p49, %p44, %p48;
	@%p49 bra 	$L__BB0_38;
	mul.wide.s32 	%rd59, %r61, 4;
	add.s64 	%rd60, %rd3, %rd59;
	ld.global.f32 	%f40, [%rd60];
	add.s64 	%rd61, %rd2, %rd59;
	ld.global.f32 	%f41, [%rd61];
	sub.f32 	%f42, %f40, %f41;
	add.s64 	%rd62, %rd1, %rd59;
	st.global.f32 	[%rd62], %f42;
$L__BB0_38:
	add.s32 	%r104, %r104, 2;
$L__BB0_39:
	and.b32  	%r90, %r70, 1;
	setp.eq.b32 	%p50, %r90, 1;
	not.pred 	%p51, %p50;
	@%p51 bra 	$L__BB0_42;
	setp.ge.s32 	%p52, %r15, %r66;
	mad.lo.s32 	%r91, %r104, %r68, %r2;
	mad.lo.s32 	%r64, %r91, %r66, %r15;
	setp.ge.s32 	%p53, %r64, %r69;
	or.pred  	%p54, %p52, %p53;
	@%p54 bra 	$L__BB0_42;
	mul.wide.s32 	%rd63, %r64, 4;
	add.s64 	%rd64, %rd3, %rd63;
	ld.global.f32 	%f43, [%rd64];
	add.s64 	%rd65, %rd2, %rd63;
	ld.global.f32 	%f44, [%rd65];
	sub.f32 	%f45, %f43, %f44;
	add.s64 	%rd66, %rd1, %rd63;
	st.global.f32 	[%rd66], %f45;
$L__BB0_42:
	add.s32 	%r93, %r93, 1;
	setp.ne.s32 	%p55, %r93, %r70;
	@%p55 bra 	$L__BB0_2;
$L__BB0_43:
	ret;

}


// ===== COMPILED SASS (sm_100) =====

	.target	sm_100

	.elftype	@"ET_EXEC"


//--------------------- .note.nv.tkinfo           --------------------------
	.section	.note.nv.tkinfo,"",@"SHT_NOTE"
	.sectionflags	@"SHF_NOTE_NV_TKINFO"
	.tkinfo
        /*0018*/ 	.word	0x00000002
        /*0030*/ 	.string	""
        /*0030*/ 	.string	"ptxas"
        /*0030*/ 	.string	"Cuda compilation tools, release 13.0, V13.0.88"
        /*0030*/ 	.string	"Build cuda_13.0.r13.0/compiler.36424714_0"
        /*0030*/ 	.string	"-arch sm_100 -m 64 "



//--------------------- .note.nv.cuinfo           --------------------------
	.section	.note.nv.cuinfo,"",@"SHT_NOTE"
	.sectionflags	@"SHF_NOTE_NV_CUINFO"
        /*0018*/ 	.short	0x0002
        /*001a*/ 	.short	0x0064
        /*001c*/ 	.short	0x0082
	.zero		2


//--------------------- .nv.info                  --------------------------
	.section	.nv.info,"",@"SHT_CUDA_INFO"
	.align	4


	//----- nvinfo : EIATTR_REGCOUNT
	.align		4
        /*0000*/ 	.byte	0x04, 0x2f
        /*0002*/ 	.short	(.L_1 - .L_0)
	.align		4
.L_0:
        /*0004*/ 	.word	index@(matrixSub)
        /*0008*/ 	.word	0x00000020


	//----- nvinfo : EIATTR_FRAME_SIZE
	.align		4
.L_1:
        /*000c*/ 	.byte	0x04, 0x11
        /*000e*/ 	.short	(.L_3 - .L_2)
	.align		4
.L_2:
        /*0010*/ 	.word	index@(matrixSub)
        /*0014*/ 	.word	0x00000000


	//----- nvinfo : EIATTR_MIN_STACK_SIZE
	.align		4
.L_3:
        /*0018*/ 	.byte	0x04, 0x12
        /*001a*/ 	.short	(.L_5 - .L_4)
	.align		4
.L_4:
        /*001c*/ 	.word	index@(matrixSub)
        /*0020*/ 	.word	0x00000000
.L_5:


//--------------------- .nv.compat                --------------------------
	.section	.nv.compat,"",@"SHT_CUDA_COMPAT_INFO"
	.align	4
        /*0000*/ 	.byte	0x02, 0x09, 0x00, 0x00, 0x02, 0x02, 0x01, 0x00, 0x02, 0x05, 0x05, 0x00, 0x03, 0x07, 0x01, 0x01
        /*0010*/ 	.byte	0x02, 0x03, 0x00, 0x00, 0x02, 0x06, 0x01, 0x00, 0x04, 0x0b, 0x08, 0x00, 0x09, 0x00, 0x00, 0x00
        /*0020*/ 	.byte	0x00, 0x00, 0x00, 0x00


//--------------------- .nv.info.matrixSub        --------------------------
	.section	.nv.info.matrixSub,"",@"SHT_CUDA_INFO"
	.sectionflags	@""
	.align	4


	//----- nvinfo : EIATTR_CUDA_API_VERSION
	.align		4
        /*0000*/ 	.byte	0x04, 0x37
        /*0002*/ 	.short	(.L_7 - .L_6)
.L_6:
        /*0004*/ 	.word	0x00000082


	//----- nvinfo : EIATTR_KPARAM_INFO
	.align		4
.L_7:
        /*0008*/ 	.byte	0x04, 0x17
        /*000a*/ 	.short	(.L_9 - .L_8)
.L_8:
        /*000c*/ 	.word	0x00000000
        /*0010*/ 	.short	0x0007
        /*0012*/ 	.short	0x0028
        /*0014*/ 	.byte	0x00, 0xf0, 0x11, 0x00


	//----- nvinfo : EIATTR_KPARAM_INFO
	.align		4
.L_9:
        /*0018*/ 	.byte	0x04, 0x17
        /*001a*/ 	.short	(.L_11 - .L_10)
.L_10:
        /*001c*/ 	.word	0x00000000
        /*0020*/ 	.short	0x0006
        /*0022*/ 	.short	0x0024
        /*0024*/ 	.byte	0x00, 0xf0, 0x11, 0x00


	//----- nvinfo : EIATTR_KPARAM_INFO
	.align		4
.L_11:
        /*0028*/ 	.byte	0x04, 0x17
        /*002a*/ 	.short	(.L_13 - .L_12)
.L_12:
        /*002c*/ 	.word	0x00000000
        /*0030*/ 	.short	0x0005
        /*0032*/ 	.short	0x0020
        /*0034*/ 	.byte	0x00, 0xf0, 0x11, 0x00


	//----- nvinfo : EIATTR_KPARAM_INFO
	.align		4
.L_13:
        /*0038*/ 	.byte	0x04, 0x17
        /*003a*/ 	.short	(.L_15 - .L_14)
.L_14:
        /*003c*/ 	.word	0x00000000
        /*0040*/ 	.short	0x0004
        /*0042*/ 	.short	0x001c
        /*0044*/ 	.byte	0x00, 0xf0, 0x11, 0x00


	//----- nvinfo : EIATTR_KPARAM_INFO
	.align		4
.L_15:
        /*0048*/ 	.byte	0x04, 0x17
        /*004a*/ 	.short	(.L_17 - .L_16)
.L_16:
        /*004c*/ 	.word	0x00000000
        /*0050*/ 	.short	0x0003
        /*0052*/ 	.short	0x0018
        /*0054*/ 	.byte	0x00, 0xf0, 0x11, 0x00


	//----- nvinfo : EIATTR_KPARAM_INFO
	.align		4
.L_17:
        /*0058*/ 	.byte	0x04, 0x17
        /*005a*/ 	.short	(.L_19 - .L_18)
.L_18:
        /*005c*/ 	.word	0x00000000
        /*0060*/ 	.short	0x0002
        /*0062*/ 	.short	0x0010
        /*0064*/ 	.byte	0x00, 0xf5, 0x21, 0x00


	//----- nvinfo : EIATTR_KPARAM_INFO
	.align		4
.L_19:
        /*0068*/ 	.byte	0x04, 0x17
        /*006a*/ 	.short	(.L_21 - .L_20)
.L_20:
        /*006c*/ 	.word	0x00000000
        /*0070*/ 	.short	0x0001
        /*0072*/ 	.short	0x0008
        /*0074*/ 	.byte	0x00, 0xf5, 0x21, 0x00


	//----- nvinfo : EIATTR_KPARAM_INFO
	.align		4
.L_21:
        /*0078*/ 	.byte	0x04, 0x17
        /*007a*/ 	.short	(.L_23 - .L_22)
.L_22:
        /*007c*/ 	.word	0x00000000
        /*0080*/ 	.short	0x0000
        /*0082*/ 	.short	0x0000
        /*0084*/ 	.byte	0x00, 0xf5, 0x21, 0x00


	//----- nvinfo : EIATTR_SPARSE_MMA_MASK
	.align		4
.L_23:
        /*0088*/ 	.byte	0x03, 0x50
        /*008a*/ 	.short	0x0000


	//----- nvinfo : EIATTR_MAXREG_COUNT
	.align		4
        /*008c*/ 	.byte	0x03, 0x1b
        /*008e*/ 	.short	0x00ff


	//----- nvinfo : EIATTR_MERCURY_ISA_VERSION
	.align		4
        /*0090*/ 	.byte	0x03, 0x5f
        /*0092*/ 	.short	0x0101


	//----- nvinfo : EIATTR_VRC_CTA_INIT_COUNT
	.align		4
        /*0094*/ 	.byte	0x02, 0x4a
	.zero		1
	.zero		1


	//----- nvinfo : EIATTR_EXIT_INSTR_OFFSETS
	.align		4
        /*0098*/ 	.byte	0x04, 0x1c
        /*009a*/ 	.short	(.L_25 - .L_24)


	//   ....[0]....
.L_24:
        /*009c*/ 	.word	0x00000030


	//   ....[1]....
        /*00a0*/ 	.word	0x00001170


	//----- nvinfo : EIATTR_CRS_STACK_SIZE
	.align		4
.L_25:
        /*00a4*/ 	.byte	0x04, 0x1e
        /*00a6*/ 	.short	(.L_27 - .L_26)
.L_26:
        /*00a8*/ 	.word	0x00000000


	//----- nvinfo : EIATTR_CBANK_PARAM_SIZE
	.align		4
.L_27:
        /*00ac*/ 	.byte	0x03, 0x19
        /*00ae*/ 	.short	0x002c


	//----- nvinfo : EIATTR_PARAM_CBANK
	.align		4
        /*00b0*/ 	.byte	0x04, 0x0a
        /*00b2*/ 	.short	(.L_29 - .L_28)
	.align		4
.L_28:
        /*00b4*/ 	.word	index@(.nv.constant0.matrixSub)
        /*00b8*/ 	.short	0x0380
        /*00ba*/ 	.short	0x002c


	//----- nvinfo : EIATTR_SW_WAR
	.align		4
.L_29:
        /*00bc*/ 	.byte	0x04, 0x36
        /*00be*/ 	.short	(.L_31 - .L_30)
.L_30:
        /*00c0*/ 	.word	0x00000008
.L_31:


//--------------------- .nv.callgraph             --------------------------
	.section	.nv.callgraph,"",@"SHT_CUDA_CALLGRAPH"
	.align	4
	.sectionentsize	8
	.align		4
        /*0000*/ 	.word	0x00000000
	.align		4
        /*0004*/ 	.word	0xffffffff
	.align		4
        /*0008*/ 	.word	0x00000000
	.align		4
        /*000c*/ 	.word	0xfffffffe
	.align		4
        /*0010*/ 	.word	0x00000000
	.align		4
        /*0014*/ 	.word	0xfffffffd
	.align		4
        /*0018*/ 	.word	0x00000000
	.align		4
        /*001c*/ 	.word	0xfffffffc


//--------------------- .text.matrixSub           --------------------------
	.section	.text.matrixSub,"ax",@progbits
	.align	128
        .global         matrixSub
        .type           matrixSub,@function
        .size           matrixSub,(.L_x_8 - matrixSub)
        .other          matrixSub,@"STO_CUDA_ENTRY STV_DEFAULT"
matrixSub:
.text.matrixSub:
[----:B------:R-:W-:Y:S08]  /*0000*/  LDC R1, c[0x0][0x37c] ;  /* 0x0000df00ff017b82 */ /* 0x000ff00000000800 */
[----:B------:R-:W0:Y:S02]  /*0010*/  LDC R0, c[0x0][0x3a8] ;  /* 0x0000ea00ff007b82 */ /* 0x000e240000000800 */
[----:B0-----:R-:W-:-:S13]  /*0020*/  ISETP.GE.AND P0, PT, R0, 0x1, PT ;  /* 0x000000010000780c */ /* 0x001fda0003f06270 */
[----:B------:R-:W-:Y:S05]  /*0030*/  @!P0 EXIT ;  /* 0x000000000000894d */ /* 0x000fea0003800000 */
[----:B------:R-:W0:Y:S01]  /*0040*/  S2R R3, SR_TID.Y ;  /* 0x0000000000037919 */ /* 0x000e220000002200 */
[----:B------:R-:W1:Y:S01]  /*0050*/  LDC R4, c[0x0][0x3a0] ;  /* 0x0000e800ff047b82 */ /* 0x000e620000000800 */
[----:B------:R-:W1:Y:S01]  /*0060*/  LDCU UR4, c[0x0][0x398] ;  /* 0x00007300ff0477ac */ /* 0x000e620008000800 */
[----:B------:R-:W2:Y:S01]  /*0070*/  S2R R0, SR_TID.X ;  /* 0x0000000000007919 */ /* 0x000ea20000002100 */
[----:B------:R-:W3:Y:S01]  /*0080*/  LDCU.64 UR10, c[0x0][0x358] ;  /* 0x00006b00ff0a77ac */ /* 0x000ee20008000a00 */
[C---:B-1----:R-:W-:Y:S01]  /*0090*/  IMAD R2, R4.reuse, UR4, RZ ;  /* 0x0000000404027c24 */ /* 0x042fe2000f8e02ff */
[CC--:B0-----:R-:W-:Y:S01]  /*00a0*/  LEA R5, R4.reuse, R3.reuse, 0x1 ;  /* 0x0000000304057211 */ /* 0x0c1fe200078e08ff */
[C-C-:B------:R-:W-:Y:S01]  /*00b0*/  IMAD R7, R4.reuse, 0x3, R3.reuse ;  /* 0x0000000304077824 */ /* 0x140fe200078e0203 */
[C---:B------:R-:W-:Y:S01]  /*00c0*/  LEA R9, R4.reuse, R3, 0x2 ;  /* 0x0000000304097211 */ /* 0x040fe200078e10ff */
[C-C-:B------:R-:W-:Y:S02]  /*00d0*/  IMAD R11, R4.reuse, 0x5, R3.reuse ;  /* 0x00000005040b7824 */ /* 0x140fe400078e0203 */
[----:B------:R-:W-:-:S02]  /*00e0*/  IMAD R13, R4, 0x6, R3 ;  /* 0x00000006040d7824 */ /* 0x000fc400078e0203 */
[----:B------:R-:W-:Y:S02]  /*00f0*/  IMAD R15, R4, 0x7, R3 ;  /* 0x00000007040f7824 */ /* 0x000fe400078e0203 */
[--C-:B--2---:R-:W-:Y:S02]  /*0100*/  IMAD R4, R5, UR4, R0.reuse ;  /* 0x0000000405047c24 */ /* 0x104fe4000f8e0200 */
[--C-:B------:R-:W-:Y:S02]  /*0110*/  IMAD R5, R7, UR4, R0.reuse ;  /* 0x0000000407057c24 */ /* 0x100fe4000f8e0200 */
[--C-:B------:R-:W-:Y:S02]  /*0120*/  IMAD R6, R9, UR4, R0.reuse ;  /* 0x0000000409067c24 */ /* 0x100fe4000f8e0200 */
[--C-:B------:R-:W-:Y:S02]  /*0130*/  IMAD R7, R11, UR4, R0.reuse ;  /* 0x000000040b077c24 */ /* 0x100fe4000f8e0200 */
[----:B------:R-:W-:-:S02]  /*0140*/  IMAD R8, R13, UR4, R0 ;  /* 0x000000040d087c24 */ /* 0x000fc4000f8e0200 */
[----:B------:R-:W-:Y:S01]  /*0150*/  IMAD R9, R15, UR4, R0 ;  /* 0x000000040f097c24 */ /* 0x000fe2000f8e0200 */
[----:B---3--:R-:W-:-:S06]  /*0160*/  UMOV UR4, URZ ;  /* 0x000000ff00047c82 */ /* 0x008fcc0008000000 */
.L_x_6:
[----:B0-----:R-:W0:Y:S01]  /*0170*/  LDCU UR7, c[0x0][0x3a8] ;  /* 0x00007500ff0777ac */ /* 0x001e220008000800 */
[----:B-12---:R-:W1:Y:S01]  /*0180*/  LDC R25, c[0x0][0x39c] ;  /* 0x0000e700ff197b82 */ /* 0x006e620000000800 */
[----:B------:R-:W-:Y:S01]  /*0190*/  UMOV UR6, UR4 ;  /* 0x0000000400067c82 */ /* 0x000fe20008000000 */
[----:B------:R-:W-:Y:S01]  /*01a0*/  UMOV UR5, URZ ;  /* 0x000000ff00057c82 */ /* 0x000fe20008000000 */
[----:B0-----:R-:W-:Y:S01]  /*01b0*/  UISETP.GE.U32.AND UP1, UPT, UR7, 0x8, UPT ;  /* 0x000000080700788c */ /* 0x001fe2000bf26070 */
[----:B-1----:R-:W-:Y:S01]  /*01c0*/  IMAD R10, R25, UR4, R0 ;  /* 0x00000004190a7c24 */ /* 0x002fe2000f8e0200 */
[----:B------:R-:W-:-:S04]  /*01d0*/  UIADD3 UR4, UPT, UPT, UR4, 0x1, URZ ;  /* 0x0000000104047890 */ /* 0x000fc8000fffe0ff */
[----:B------:R-:W-:-:S03]  /*01e0*/  UISETP.NE.AND UP0, UPT, UR4, UR7, UPT ;  /* 0x000000070400728c */ /* 0x000fc6000bf05270 */
[----:B------:R-:W-:Y:S08]  /*01f0*/  BRA.U !UP1, `(.L_x_0) ;  /* 0x0000000509f87547 */ /* 0x000ff0000b800000 */
[----:B------:R-:W0:Y:S01]  /*0200*/  LDCU UR9, c[0x0][0x3a0] ;  /* 0x00007400ff0977ac */ /* 0x000e220008000800 */
[C---:B------:R-:W-:Y:S02]  /*0210*/  IMAD R29, R25.reuse, UR6, R4 ;  /* 0x00000006191d7c24 */ /* 0x040fe4000f8e0204 */
[C---:B------:R-:W-:Y:S01]  /*0220*/  IMAD R11, R25.reuse, UR6, R5 ;  /* 0x00000006190b7c24 */ /* 0x040fe2000f8e0205 */
[----:B------:R-:W1:Y:S01]  /*0230*/  LDCU UR8, c[0x0][0x398] ;  /* 0x00007300ff0877ac */ /* 0x000e620008000800 */
[C---:B------:R-:W-:Y:S02]  /*0240*/  IMAD R19, R25.reuse, UR6, R6 ;  /* 0x0000000619137c24 */ /* 0x040fe4000f8e0206 */
[C---:B------:R-:W-:Y:S01]  /*0250*/  IMAD R21, R25.reuse, UR6, R7 ;  /* 0x0000000619157c24 */ /* 0x040fe2000f8e0207 */
[----:B------:R-:W2:Y:S01]  /*0260*/  LDCU UR12, c[0x0][0x398] ;  /* 0x00007300ff0c77ac */ /* 0x000ea20008000800 */
[----:B------:R-:W-:Y:S01]  /*0270*/  IMAD R23, R25, UR6, R8 ;  /* 0x0000000619177c24 */ /* 0x000fe2000f8e0208 */
[----:B------:R-:W-:Y:S01]  /*0280*/  ULOP3.LUT UR5, UR7, 0x7ffffff8, URZ, 0xc0, !UPT ;  /* 0x7ffffff807057892 */ /* 0x000fe2000f8ec0ff */
[----:B------:R-:W3:Y:S01]  /*0290*/  LDCU UR7, c[0x0][0x3a4] ;  /* 0x00007480ff0777ac */ /* 0x000ee20008000800 */
[----:B0-----:R-:W-:-:S02]  /*02a0*/  IADD3 R13, PT, PT, R3, UR9, RZ ;  /* 0x00000009030d7c10 */ /* 0x001fc4000fffe0ff */
[----:B------:R-:W-:Y:S01]  /*02b0*/  UIADD3 UR5, UPT, UPT, -UR5, URZ, URZ ;  /* 0x000000ff05057290 */ /* 0x000fe2000fffe1ff */
[--C-:B-1----:R-:W-:Y:S01]  /*02c0*/  IMAD R18, R3, UR8, R0.reuse ;  /* 0x0000000803127c24 */ /* 0x102fe2000f8e0200 */
[----:B------:R-:W-:Y:S01]  /*02d0*/  ISETP.GE.AND P0, PT, R10, UR8, PT ;  /* 0x000000080a007c0c */ /* 0x000fe2000bf06270 */
[----:B--2---:R-:W-:Y:S02]  /*02e0*/  IMAD R12, R13, UR12, R0 ;  /* 0x0000000c0d0c7c24 */ /* 0x004fe4000f8e0200 */
[C---:B------:R-:W-:Y:S02]  /*02f0*/  IMAD R18, R25.reuse, UR6, R18 ;  /* 0x0000000619127c24 */ /* 0x040fe4000f8e0212 */
[C---:B------:R-:W-:Y:S02]  /*0300*/  IMAD R27, R25.reuse, UR6, R12 ;  /* 0x00000006191b7c24 */ /* 0x040fe4000f8e020c */
[----:B---3--:R-:W-:-:S07]  /*0310*/  IMAD R25, R25, UR6, R9 ;  /* 0x0000000619197c24 */ /* 0x008fce000f8e0209 */
.L_x_1:
[----:B------:R-:W-:Y:S01]  /*0320*/  ISETP.GE.OR P2, PT, R18, UR7, P0 ;  /* 0x0000000712007c0c */ /* 0x000fe20008746670 */
[----:B0-----:R-:W0:Y:S01]  /*0330*/  LDC.64 R14, c[0x0][0x388] ;  /* 0x0000e200ff0e7b82 */ /* 0x001e220000000a00 */
[----:B------:R-:W-:-:S07]  /*0340*/  IADD3 R20, PT, PT, R2, R18, RZ ;  /* 0x0000001202147210 */ /* 0x000fce0007ffe0ff */
[----:B------:R-:W1:Y:S08]  /*0350*/  LDC.64 R16, c[0x0][0x380] ;  /* 0x0000e000ff107b82 */ /* 0x000e700000000a00 */
[----:B------:R-:W2:Y:S01]  /*0360*/  @!P2 LDC.64 R12, c[0x0][0x390] ;  /* 0x0000e400ff0cab82 */ /* 0x000ea20000000a00 */
[----:B0-----:R-:W-:-:S06]  /*0370*/  @!P2 IMAD.WIDE R14, R18, 0x4, R14 ;  /* 0x00000004120ea825 */ /* 0x001fcc00078e020e */
[----:B------:R-:W3:Y:S01]  /*0380*/  @!P2 LDG.E R14, desc[UR10][R14.64] ;  /* 0x0000000a0e0ea981 */ /* 0x000ee2000c1e1900 */
[----:B--2---:R-:W-:-:S06]  /*0390*/  @!P2 IMAD.WIDE R12, R18, 0x4, R12 ;  /* 0x00000004120ca825 */ /* 0x004fcc00078e020c */
[----:B------:R-:W3:Y:S01]  /*03a0*/  @!P2 LDG.E R13, desc[UR10][R12.64] ;  /* 0x0000000a0c0da981 */ /* 0x000ee2000c1e1900 */
[----:B------:R-:W-:Y:S01]  /*03b0*/  ISETP.GE.OR P1, PT, R20, UR7, P0 ;  /* 0x0000000714007c0c */ /* 0x000fe20008726670 */
[----:B-1----:R-:W-:-:S04]  /*03c0*/  @!P2 IMAD.WIDE R16, R18, 0x4, R16 ;  /* 0x000000041210a825 */ /* 0x002fc800078e0210 */
[----:B---3--:R-:W-:Y:S02]  /*03d0*/  @!P2 FADD R22, R14, -R13 ;  /* 0x8000000d0e16a221 */ /* 0x008fe40000000000 */
[----:B------:R-:W0:Y:S08]  /*03e0*/  LDC.64 R14, c[0x0][0x388] ;  /* 0x0000e200ff0e7b82 */ /* 0x000e300000000a00 */
[----:B------:R-:W1:Y:S01]  /*03f0*/  @!P1 LDC.64 R12, c[0x0][0x390] ;  /* 0x0000e400ff0c9b82 */ /* 0x000e620000000a00 */
[----:B------:R2:W-:Y:S01]  /*0400*/  @!P2 STG.E desc[UR10][R16.64], R22 ;  /* 0x000000161000a986 */ /* 0x0005e2000c10190a */
[----:B------:R-:W-:Y:S01]  /*0410*/  IADD3 R20, PT, PT, R2, R20, RZ ;  /* 0x0000001402147210 */ /* 0x000fe20007ffe0ff */
[----:B0-----:R-:W-:-:S05]  /*0420*/  @!P1 IMAD.WIDE R14, R27, 0x4, R14 ;  /* 0x000000041b0e9825 */ /* 0x001fca00078e020e */
[----:B--2---:R-:W0:Y:S01]  /*0430*/  LDC.64 R16, c[0x0][0x380] ;  /* 0x0000e000ff107b82 */ /* 0x004e220000000a00 */
[----:B------:R-:W2:Y:S01]  /*0440*/  @!P1 LDG.E R14, desc[UR10][R14.64] ;  /* 0x0000000a0e0e9981 */ /* 0x000ea2000c1e1900 */
[----:B-1----:R-:W-:-:S06]  /*0450*/  @!P1 IMAD.WIDE R12, R27, 0x4, R12 ;  /* 0x000000041b0c9825 */ /* 0x002fcc00078e020c */
[----:B------:R-:W2:Y:S01]  /*0460*/  @!P1 LDG.E R13, desc[UR10][R12.64] ;  /* 0x0000000a0c0d9981 */ /* 0x000ea2000c1e1900 */
[----:B------:R-:W-:Y:S01]  /*0470*/  ISETP.GE.OR P2, PT, R20, UR7, P0 ;  /* 0x0000000714007c0c */ /* 0x000fe20008746670 */
[----:B0-----:R-:W-:-:S04]  /*0480*/  @!P1 IMAD.WIDE R16, R27, 0x4, R16 ;  /* 0x000000041b109825 */ /* 0x001fc800078e0210 */
[----:B--2---:R-:W-:Y:S02]  /*0490*/  @!P1 FADD R24, R14, -R13 ;  /* 0x8000000d0e189221 */ /* 0x004fe40000000000 */
        /* <DEDUP_REMOVED lines=55> */
[----:B-1----:R-:W-:-:S05]  /*0810*/  @!P2 IMAD.WIDE R12, R23, 0x4, R12 ;  /* 0x00000004170ca825 */ /* 0x002fca00078e020c */
[----:B------:R1:W2:Y:S01]  /*0820*/  @!P2 LDG.E R26, desc[UR10][R12.64] ;  /* 0x0000000a0c1aa981 */ /* 0x0002a2000c1e1900 */
[----:B------:R-:W-:Y:S01]  /*0830*/  ISETP.GE.OR P1, PT, R20, UR7, P0 ;  /* 0x0000000714007c0c */ /* 0x000fe20008726670 */
[----:B-1----:R-:W1:-:S12]  /*0840*/  LDC.64 R12, c[0x0][0x388] ;  /* 0x0000e200ff0c7b82 */ /* 0x002e580000000a00 */
[----:B------:R-:W3:Y:S01]  /*0850*/  @!P1 LDC.64 R14, c[0x0][0x390] ;  /* 0x0000e400ff0e9b82 */ /* 0x000ee20000000a00 */
[----:B0-----:R-:W-:-:S04]  /*0860*/  @!P2 IMAD.WIDE R16, R23, 0x4, R16 ;  /* 0x000000041710a825 */ /* 0x001fc800078e0210 */
[----:B-1----:R-:W-:-:S04]  /*0870*/  @!P1 IMAD.WIDE R12, R25, 0x4, R12 ;  /* 0x00000004190c9825 */ /* 0x002fc800078e020c */
[----:B---3--:R-:W-:-:S04]  /*0880*/  @!P1 IMAD.WIDE R14, R25, 0x4, R14 ;  /* 0x00000004190e9825 */ /* 0x008fc800078e020e */
[----:B--2---:R-:W-:-:S05]  /*0890*/  @!P2 FADD R20, R22, -R26 ;  /* 0x8000001a1614a221 */ /* 0x004fca0000000000 */
[----:B------:R0:W-:Y:S04]  /*08a0*/  @!P2 STG.E desc[UR10][R16.64], R20 ;  /* 0x000000141000a986 */ /* 0x0001e8000c10190a */
[----:B------:R1:W2:Y:S04]  /*08b0*/  @!P1 LDG.E R22, desc[UR10][R12.64] ;  /* 0x0000000a0c169981 */ /* 0x0002a8000c1e1900 */
[----:B------:R-:W2:Y:S01]  /*08c0*/  @!P1 LDG.E R15, desc[UR10][R14.64] ;  /* 0x0000000a0e0f9981 */ /* 0x000ea2000c1e1900 */
[----:B-1----:R-:W1:Y:S01]  /*08d0*/  LDC.64 R12, c[0x0][0x380] ;  /* 0x0000e000ff0c7b82 */ /* 0x002e620000000a00 */
[----:B------:R-:W-:-:S04]  /*08e0*/  UIADD3 UR5, UPT, UPT, UR5, 0x8, URZ ;  /* 0x0000000805057890 */ /* 0x000fc8000fffe0ff */
[----:B------:R-:W-:Y:S01]  /*08f0*/  UISETP.NE.AND UP1, UPT, UR5, URZ, UPT ;  /* 0x000000ff0500728c */ /* 0x000fe2000bf25270 */
[----:B-1----:R-:W-:Y:S01]  /*0900*/  @!P1 IMAD.WIDE R12, R25, 0x4, R12 ;  /* 0x00000004190c9825 */ /* 0x002fe200078e020c */
[C---:B------:R-:W-:Y:S02]  /*0910*/  LEA R18, R2.reuse, R18, 0x3 ;  /* 0x0000001202127211 */ /* 0x040fe400078e18ff */
[C---:B------:R-:W-:Y:S02]  /*0920*/  LEA R27, R2.reuse, R27, 0x3 ;  /* 0x0000001b021b7211 */ /* 0x040fe400078e18ff */
[C---:B------:R-:W-:Y:S02]  /*0930*/  LEA R29, R2.reuse, R29, 0x3 ;  /* 0x0000001d021d7211 */ /* 0x040fe400078e18ff */
[C---:B------:R-:W-:Y:S02]  /*0940*/  LEA R11, R2.reuse, R11, 0x3 ;  /* 0x0000000b020b7211 */ /* 0x040fe400078e18ff */
[----:B------:R-:W-:-:S02]  /*0950*/  LEA R19, R2, R19, 0x3 ;  /* 0x0000001302137211 */ /* 0x000fc400078e18ff */
[C---:B------:R-:W-:Y:S02]  /*0960*/  LEA R21, R2.reuse, R21, 0x3 ;  /* 0x0000001502157211 */ /* 0x040fe400078e18ff */
[C---:B------:R-:W-:Y:S02]  /*0970*/  LEA R23, R2.reuse, R23, 0x3 ;  /* 0x0000001702177211 */ /* 0x040fe400078e18ff */
[----:B------:R-:W-:Y:S01]  /*0980*/  LEA R25, R2, R25, 0x3 ;  /* 0x0000001902197211 */ /* 0x000fe200078e18ff */
[----:B--2---:R-:W-:-:S05]  /*0990*/  @!P1 FADD R22, R22, -R15 ;  /* 0x8000000f16169221 */ /* 0x004fca0000000000 */
[----:B------:R0:W-:Y:S01]  /*09a0*/  @!P1 STG.E desc[UR10][R12.64], R22 ;  /* 0x000000160c009986 */ /* 0x0001e2000c10190a */
[----:B------:R-:W-:Y:S05]  /*09b0*/  BRA.U UP1, `(.L_x_1) ;  /* 0xfffffff901587547 */ /* 0x000fea000b83ffff */
[----:B------:R-:W1:Y:S02]  /*09c0*/  LDCU UR5, c[0x0][0x3a8] ;  /* 0x00007500ff0577ac */ /* 0x000e640008000800 */
[----:B-1----:R-:W-:-:S12]  /*09d0*/  ULOP3.LUT UR5, UR5, 0x7ffffff8, URZ, 0xc0, !UPT ;  /* 0x7ffffff805057892 */ /* 0x002fd8000f8ec0ff */
.L_x_0:
[----:B------:R-:W1:Y:S02]  /*09e0*/  LDCU UR6, c[0x0][0x3a8] ;  /* 0x00007500ff0677ac */ /* 0x000e640008000800 */
[----:B-1----:R-:W-:-:S04]  /*09f0*/  ULOP3.LUT UR6, UR6, 0x7, URZ, 0xc0, !UPT ;  /* 0x0000000706067892 */ /* 0x002fc8000f8ec0ff */
[----:B------:R-:W-:-:S09]  /*0a00*/  UISETP.NE.AND UP1, UPT, UR6, URZ, UPT ;  /* 0x000000ff0600728c */ /* 0x000fd2000bf25270 */
[----:B------:R-:W-:Y:S05]  /*0a10*/  BRA.U !UP1, `(.L_x_2) ;  /* 0x0000000509d07547 */ /* 0x000fea000b800000 */
[----:B------:R-:W1:Y:S01]  /*0a20*/  LDCU UR7, c[0x0][0x3a8] ;  /* 0x00007500ff0777ac */ /* 0x000e620008000800 */
[----:B------:R-:W-:-:S04]  /*0a30*/  UIADD3 UR6, UPT, UPT, UR6, -0x1, URZ ;  /* 0xffffffff06067890 */ /* 0x000fc8000fffe0ff */
[----:B------:R-:W-:Y:S02]  /*0a40*/  UISETP.GE.U32.AND UP1, UPT, UR6, 0x3, UPT ;  /* 0x000000030600788c */ /* 0x000fe4000bf26070 */
[----:B-1----:R-:W-:-:S07]  /*0a50*/  ULOP3.LUT UP2, UR8, UR7, 0x3, URZ, 0xc0, !UPT ;  /* 0x0000000307087892 */ /* 0x002fce000f84c0ff */
[----:B------:R-:W-:Y:S05]  /*0a60*/  BRA.U !UP1, `(.L_x_3) ;  /* 0x0000000109e07547 */ /* 0x000fea000b800000 */
[----:B0-----:R-:W0:Y:S01]  /*0a70*/  LDC.64 R12, c[0x0][0x3a0] ;  /* 0x0000e800ff0c7b82 */ /* 0x001e220000000a00 */
[----:B------:R-:W1:Y:S07]  /*0a80*/  LDCU UR6, c[0x0][0x398] ;  /* 0x00007300ff0677ac */ /* 0x000e6e0008000800 */
[----:B------:R-:W2:Y:S08]  /*0a90*/  LDC.64 R20, c[0x0][0x388] ;  /* 0x0000e200ff147b82 */ /* 0x000eb00000000a00 */
[----:B------:R-:W3:Y:S01]  /*0aa0*/  LDC.64 R18, c[0x0][0x380] ;  /* 0x0000e000ff127b82 */ /* 0x000ee20000000a00 */
[----:B-1----:R-:W-:Y:S01]  /*0ab0*/  ISETP.GE.AND P0, PT, R10, UR6, PT ;  /* 0x000000060a007c0c */ /* 0x002fe2000bf06270 */
[----:B0-----:R-:W-:-:S04]  /*0ac0*/  IMAD R29, R12, UR5, R3 ;  /* 0x000000050c1d7c24 */ /* 0x001fc8000f8e0203 */
[----:B------:R-:W-:-:S05]  /*0ad0*/  IMAD R23, R29, UR6, R10 ;  /* 0x000000061d177c24 */ /* 0x000fca000f8e020a */
[----:B------:R-:W-:-:S13]  /*0ae0*/  ISETP.GE.OR P1, PT, R23, R13, P0 ;  /* 0x0000000d1700720c */ /* 0x000fda0000726670 */
[----:B------:R-:W0:Y:S01]  /*0af0*/  @!P1 LDC.64 R14, c[0x0][0x390] ;  /* 0x0000e400ff0e9b82 */ /* 0x000e220000000a00 */
[----:B--2---:R-:W-:-:S06]  /*0b00*/  @!P1 IMAD.WIDE R20, R23, 0x4, R20 ;  /* 0x0000000417149825 */ /* 0x004fcc00078e0214 */
[----:B------:R-:W2:Y:S01]  /*0b10*/  @!P1 LDG.E R20, desc[UR10][R20.64] ;  /* 0x0000000a14149981 */ /* 0x000ea2000c1e1900 */
[----:B0-----:R-:W-:Y:S01]  /*0b20*/  @!P1 IMAD.WIDE R26, R23, 0x4, R14 ;  /* 0x00000004171a9825 */ /* 0x001fe200078e020e */
[----:B------:R-:W-:Y:S01]  /*0b30*/  IADD3 R29, PT, PT, R29, R12, RZ ;  /* 0x0000000c1d1d7210 */ /* 0x000fe20007ffe0ff */
[----:B------:R-:W0:Y:S04]  /*0b40*/  LDC.64 R14, c[0x0][0x388] ;  /* 0x0000e200ff0e7b82 */ /* 0x000e280000000a00 */
[----:B------:R-:W2:Y:S01]  /*0b50*/  @!P1 LDG.E R27, desc[UR10][R26.64] ;  /* 0x0000000a1a1b9981 */ /* 0x000ea2000c1e1900 */
[----:B------:R-:W-:-:S05]  /*0b60*/  IMAD R11, R29, UR6, R10 ;  /* 0x000000061d0b7c24 */ /* 0x000fca000f8e020a */
[----:B------:R-:W-:-:S13]  /*0b70*/  ISETP.GE.OR P2, PT, R11, R13, P0 ;  /* 0x0000000d0b00720c */ /* 0x000fda0000746670 */
[----:B------:R-:W1:Y:S01]  /*0b80*/  @!P2 LDC.64 R16, c[0x0][0x390] ;  /* 0x0000e400ff10ab82 */ /* 0x000e620000000a00 */
[----:B---3--:R-:W-:-:S04]  /*0b90*/  @!P1 IMAD.WIDE R18, R23, 0x4, R18 ;  /* 0x0000000417129825 */ /* 0x008fc800078e0212 */
[----:B0-----:R-:W-:-:S04]  /*0ba0*/  @!P2 IMAD.WIDE R14, R11, 0x4, R14 ;  /* 0x000000040b0ea825 */ /* 0x001fc800078e020e */
[----:B-1----:R-:W-:-:S04]  /*0bb0*/  @!P2 IMAD.WIDE R24, R11, 0x4, R16 ;  /* 0x000000040b18a825 */ /* 0x002fc800078e0210 */
[----:B--2---:R-:W-:Y:S01]  /*0bc0*/  @!P1 FADD R28, R20, -R27 ;  /* 0x8000001b141c9221 */ /* 0x004fe20000000000 */
[----:B------:R-:W-:Y:S01]  /*0bd0*/  IADD3 R29, PT, PT, R29, R12, RZ ;  /* 0x0000000c1d1d7210 */ /* 0x000fe20007ffe0ff */
[----:B------:R-:W0:Y:S03]  /*0be0*/  LDC.64 R16, c[0x0][0x380] ;  /* 0x0000e000ff107b82 */ /* 0x000e260000000a00 */
[----:B------:R1:W-:Y:S04]  /*0bf0*/  @!P1 STG.E desc[UR10][R18.64], R28 ;  /* 0x0000001c12009986 */ /* 0x0003e8000c10190a */
[----:B------:R-:W2:Y:S01]  /*0c00*/  @!P2 LDG.E R14, desc[UR10][R14.64] ;  /* 0x0000000a0e0ea981 */ /* 0x000ea2000c1e1900 */
[----:B------:R-:W3:Y:S03]  /*0c10*/  LDC.64 R20, c[0x0][0x388] ;  /* 0x0000e200ff147b82 */ /* 0x000ee60000000a00 */
[----:B------:R-:W2:Y:S01]  /*0c20*/  @!P2 LDG.E R25, desc[UR10][R24.64] ;  /* 0x0000000a1819a981 */ /* 0x000ea2000c1e1900 */
[----:B------:R-:W-:-:S04]  /*0c30*/  IMAD R27, R29, UR6, R10 ;  /* 0x000000061d1b7c24 */ /* 0x000fc8000f8e020a */
[----:B-1----:R-:W1:Y:S01]  /*0c40*/  LDC.64 R18, c[0x0][0x380] ;  /* 0x0000e000ff127b82 */ /* 0x002e620000000a00 */
[----:B------:R-:W-:-:S13]  /*0c50*/  ISETP.GE.OR P1, PT, R27, R13, P0 ;  /* 0x0000000d1b00720c */ /* 0x000fda0000726670 */
[----:B------:R-:W4:Y:S01]  /*0c60*/  @!P1 LDC.64 R22, c[0x0][0x390] ;  /* 0x0000e400ff169b82 */ /* 0x000f220000000a00 */
[----:B0-----:R-:W-:-:S04]  /*0c70*/  @!P2 IMAD.WIDE R16, R11, 0x4, R16 ;  /* 0x000000040b10a825 */ /* 0x001fc800078e0210 */
[----:B---3--:R-:W-:-:S04]  /*0c80*/  @!P1 IMAD.WIDE R20, R27, 0x4, R20 ;  /* 0x000000041b149825 */ /* 0x008fc800078e0214 */
[----:B----4-:R-:W-:-:S04]  /*0c90*/  @!P1 IMAD.WIDE R22, R27, 0x4, R22 ;  /* 0x000000041b169825 */ /* 0x010fc800078e0216 */
[----:B--2---:R-:W-:Y:S01]  /*0ca0*/  @!P2 FADD R26, R14, -R25 ;  /* 0x800000190e1aa221 */ /* 0x004fe20000000000 */
[----:B------:R-:W-:Y:S01]  /*0cb0*/  IADD3 R11, PT, PT, R29, R12, RZ ;  /* 0x0000000c1d0b7210 */ /* 0x000fe20007ffe0ff */
[----:B------:R-:W0:Y:S03]  /*0cc0*/  LDC.64 R14, c[0x0][0x388] ;  /* 0x0000e200ff0e7b82 */ /* 0x000e260000000a00 */
[----:B------:R2:W-:Y:S04]  /*0cd0*/  @!P2 STG.E desc[UR10][R16.64], R26 ;  /* 0x0000001a1000a986 */ /* 0x0005e8000c10190a */
[----:B------:R-:W3:Y:S04]  /*0ce0*/  @!P1 LDG.E R20, desc[UR10][R20.64] ;  /* 0x0000000a14149981 */ /* 0x000ee8000c1e1900 */
[----:B------:R-:W3:Y:S01]  /*0cf0*/  @!P1 LDG.E R23, desc[UR10][R22.64] ;  /* 0x0000000a16179981 */ /* 0x000ee2000c1e1900 */
[----:B------:R-:W-:-:S02]  /*0d00*/  IMAD R11, R11, UR6, R10 ;  /* 0x000000060b0b7c24 */ /* 0x000fc4000f8e020a */
[----:B-1----:R-:W-:Y:S01]  /*0d10*/  @!P1 IMAD.WIDE R18, R27, 0x4, R18 ;  /* 0x000000041b129825 */ /* 0x002fe200078e0212 */
[----:B--2---:R-:W1:Y:S02]  /*0d20*/  LDC.64 R16, c[0x0][0x380] ;  /* 0x0000e000ff107b82 */ /* 0x004e640000000a00 */
[----:B------:R-:W-:-:S13]  /*0d30*/  ISETP.GE.OR P0, PT, R11, R13, P0 ;  /* 0x0000000d0b00720c */ /* 0x000fda0000706670 */
[----:B------:R-:W2:Y:S01]  /*0d40*/  @!P0 LDC.64 R12, c[0x0][0x390] ;  /* 0x0000e400ff0c8b82 */ /* 0x000ea20000000a00 */
[----:B0-----:R-:W-:-:S04]  /*0d50*/  @!P0 IMAD.WIDE R14, R11, 0x4, R14 ;  /* 0x000000040b0e8825 */ /* 0x001fc800078e020e */
[----:B--2---:R-:W-:-:S04]  /*0d60*/  @!P0 IMAD.WIDE R12, R11, 0x4, R12 ;  /* 0x000000040b0c8825 */ /* 0x004fc800078e020c */
[----:B---3--:R-:W-:-:S05]  /*0d70*/  @!P1 FADD R25, R20, -R23 ;  /* 0x8000001714199221 */ /* 0x008fca0000000000 */
[----:B------:R2:W-:Y:S04]  /*0d80*/  @!P1 STG.E desc[UR10][R18.64], R25 ;  /* 0x0000001912009986 */ /* 0x0005e8000c10190a */
[----:B------:R-:W3:Y:S04]  /*0d90*/  @!P0 LDG.E R14, desc[UR10][R14.64] ;  /* 0x0000000a0e0e8981 */ /* 0x000ee8000c1e1900 */
[----:B------:R-:W3:Y:S01]  /*0da0*/  @!P0 LDG.E R13, desc[UR10][R12.64] ;  /* 0x0000000a0c0d8981 */ /* 0x000ee2000c1e1900 */
[----:B-1----:R-:W-:Y:S01]  /*0db0*/  @!P0 IMAD.WIDE R16, R11, 0x4, R16 ;  /* 0x000000040b108825 */ /* 0x002fe200078e0210 */
[----:B------:R-:W-:-:S03]  /*0dc0*/  UIADD3 UR5, UPT, UPT, UR5, 0x4, URZ ;  /* 0x0000000405057890 */ /* 0x000fc6000fffe0ff */
[----:B---3--:R-:W-:-:S05]  /*0dd0*/  @!P0 FADD R11, R14, -R13 ;  /* 0x8000000d0e0b8221 */ /* 0x008fca0000000000 */
[----:B------:R2:W-:Y:S04]  /*0de0*/  @!P0 STG.E desc[UR10][R16.64], R11 ;  /* 0x0000000b10008986 */ /* 0x0005e8000c10190a */
.L_x_3:
[----:B------:R-:W-:Y:S05]  /*0df0*/  BRA.U !UP2, `(.L_x_2) ;  /* 0x000000010ad87547 */ /* 0x000fea000b800000 */
[----:B------:R-:W-:Y:S02]  /*0e00*/  UISETP.NE.AND UP1, UPT, UR8, 0x1, UPT ;  /* 0x000000010800788c */ /* 0x000fe4000bf25270 */
[----:B------:R-:W-:-:S04]  /*0e10*/  ULOP3.LUT UR6, UR7, 0x1, URZ, 0xc0, !UPT ;  /* 0x0000000107067892 */ /* 0x000fc8000f8ec0ff */
[----:B------:R-:W-:-:S03]  /*0e20*/  UISETP.NE.U32.AND UP2, UPT, UR6, 0x1, UPT ;  /* 0x000000010600788c */ /* 0x000fc6000bf45070 */
[----:B------:R-:W-:Y:S08]  /*0e30*/  BRA.U !UP1, `(.L_x_4) ;  /* 0x0000000109787547 */ /* 0x000ff0000b800000 */
[----:B0-----:R-:W0:Y:S01]  /*0e40*/  LDC.64 R12, c[0x0][0x3a0] ;  /* 0x0000e800ff0c7b82 */ /* 0x001e220000000a00 */
[----:B------:R-:W1:Y:S07]  /*0e50*/  LDCU UR6, c[0x0][0x398] ;  /* 0x00007300ff0677ac */ /* 0x000e6e0008000800 */
[----:B------:R-:W3:Y:S08]  /*0e60*/  LDC.64 R14, c[0x0][0x388] ;  /* 0x0000e200ff0e7b82 */ /* 0x000ef00000000a00 */
[----:B--2---:R-:W2:Y:S01]  /*0e70*/  LDC.64 R18, c[0x0][0x380] ;  /* 0x0000e000ff127b82 */ /* 0x004ea20000000a00 */
[----:B-1----:R-:W-:Y:S01]  /*0e80*/  ISETP.GE.AND P0, PT, R10, UR6, PT ;  /* 0x000000060a007c0c */ /* 0x002fe2000bf06270 */
[----:B0-----:R-:W-:-:S04]  /*0e90*/  IMAD R23, R12, UR5, R3 ;  /* 0x000000050c177c24 */ /* 0x001fc8000f8e0203 */
[----:B------:R-:W-:-:S05]  /*0ea0*/  IMAD R11, R23, UR6, R10 ;  /* 0x00000006170b7c24 */ /* 0x000fca000f8e020a */
[----:B------:R-:W-:-:S13]  /*0eb0*/  ISETP.GE.OR P1, PT, R11, R13, P0 ;  /* 0x0000000d0b00720c */ /* 0x000fda0000726670 */
[----:B------:R-:W0:Y:S01]  /*0ec0*/  @!P1 LDC.64 R16, c[0x0][0x390] ;  /* 0x0000e400ff109b82 */ /* 0x000e220000000a00 */
[----:B---3--:R-:W-:-:S06]  /*0ed0*/  @!P1 IMAD.WIDE R14, R11, 0x4, R14 ;  /* 0x000000040b0e9825 */ /* 0x008fcc00078e020e */
[----:B------:R-:W3:Y:S01]  /*0ee0*/  @!P1 LDG.E R14, desc[UR10][R14.64] ;  /* 0x0000000a0e0e9981 */ /* 0x000ee2000c1e1900 */
[----:B0-----:R-:W-:Y:S01]  /*0ef0*/  @!P1 IMAD.WIDE R20, R11, 0x4, R16 ;  /* 0x000000040b149825 */ /* 0x001fe200078e0210 */
[----:B------:R-:W-:Y:S01]  /*0f00*/  IADD3 R23, PT, PT, R23, R12, RZ ;  /* 0x0000000c17177210 */ /* 0x000fe20007ffe0ff */
[----:B------:R-:W0:Y:S04]  /*0f10*/  LDC.64 R16, c[0x0][0x388] ;  /* 0x0000e200ff107b82 */ /* 0x000e280000000a00 */
[----:B------:R-:W3:Y:S01]  /*0f20*/  @!P1 LDG.E R21, desc[UR10][R20.64] ;  /* 0x0000000a14159981 */ /* 0x000ee2000c1e1900 */
[----:B------:R-:W-:-:S05]  /*0f30*/  IMAD R23, R23, UR6, R10 ;  /* 0x0000000617177c24 */ /* 0x000fca000f8e020a */
[----:B------:R-:W-:-:S13]  /*0f40*/  ISETP.GE.OR P0, PT, R23, R13, P0 ;  /* 0x0000000d1700720c */ /* 0x000fda0000706670 */
[----:B------:R-:W1:Y:S01]  /*0f50*/  @!P0 LDC.64 R12, c[0x0][0x390] ;  /* 0x0000e400ff0c8b82 */ /* 0x000e620000000a00 */
[----:B--2---:R-:W-:-:S04]  /*0f60*/  @!P1 IMAD.WIDE R18, R11, 0x4, R18 ;  /* 0x000000040b129825 */ /* 0x004fc800078e0212 */
[----:B0-----:R-:W-:-:S04]  /*0f70*/  @!P0 IMAD.WIDE R16, R23, 0x4, R16 ;  /* 0x0000000417108825 */ /* 0x001fc800078e0210 */
[----:B-1----:R-:W-:-:S04]  /*0f80*/  @!P0 IMAD.WIDE R12, R23, 0x4, R12 ;  /* 0x00000004170c8825 */ /* 0x002fc800078e020c */
[----:B---3--:R-:W-:Y:S02]  /*0f90*/  @!P1 FADD R25, R14, -R21 ;  /* 0x800000150e199221 */ /* 0x008fe40000000000 */
[----:B------:R-:W0:Y:S03]  /*0fa0*/  LDC.64 R14, c[0x0][0x380] ;  /* 0x0000e000ff0e7b82 */ /* 0x000e260000000a00 */
[----:B------:R1:W-:Y:S04]  /*0fb0*/  @!P1 STG.E desc[UR10][R18.64], R25 ;  /* 0x0000001912009986 */ /* 0x0003e8000c10190a */
[----:B------:R-:W2:Y:S04]  /*0fc0*/  @!P0 LDG.E R16, desc[UR10][R16.64] ;  /* 0x0000000a10108981 */ /* 0x000ea8000c1e1900 */
[----:B------:R-:W2:Y:S01]  /*0fd0*/  @!P0 LDG.E R13, desc[UR10][R12.64] ;  /* 0x0000000a0c0d8981 */ /* 0x000ea2000c1e1900 */
[----:B0-----:R-:W-:Y:S01]  /*0fe0*/  @!P0 IMAD.WIDE R14, R23, 0x4, R14 ;  /* 0x00000004170e8825 */ /* 0x001fe200078e020e */
[----:B------:R-:W-:-:S03]  /*0ff0*/  UIADD3 UR5, UPT, UPT, UR5, 0x2, URZ ;  /* 0x0000000205057890 */ /* 0x000fc6000fffe0ff */
[----:B--2---:R-:W-:-:S05]  /*1000*/  @!P0 FADD R11, R16, -R13 ;  /* 0x8000000d100b8221 */ /* 0x004fca0000000000 */
[----:B------:R1:W-:Y:S04]  /*1010*/  @!P0 STG.E desc[UR10][R14.64], R11 ;  /* 0x0000000b0e008986 */ /* 0x0003e8000c10190a */
.L_x_4:
[----:B------:R-:W-:Y:S05]  /*1020*/  BRA.U UP2, `(.L_x_2) ;  /* 0x00000001024c7547 */ /* 0x000fea000b800000 */
[----:B0-----:R-:W1:Y:S01]  /*1030*/  LDC.64 R12, c[0x0][0x3a0] ;  /* 0x0000e800ff0c7b82 */ /* 0x001e620000000a00 */
[----:B------:R-:W0:Y:S01]  /*1040*/  LDCU UR6, c[0x0][0x398] ;  /* 0x00007300ff0677ac */ /* 0x000e220008000800 */
[----:B------:R-:W-:Y:S01]  /*1050*/  BSSY.RECONVERGENT B0, `(.L_x_2) ;  /* 0x0000010000007945 */ /* 0x000fe20003800200 */
[----:B-12---:R-:W-:-:S04]  /*1060*/  IMAD R11, R12, UR5, R3 ;  /* 0x000000050c0b7c24 */ /* 0x006fc8000f8e0203 */
[----:B0-----:R-:W-:-:S05]  /*1070*/  IMAD R17, R11, UR6, R10 ;  /* 0x000000060b117c24 */ /* 0x001fca000f8e020a */
[----:B------:R-:W-:-:S04]  /*1080*/  ISETP.GE.AND P0, PT, R17, R13, PT ;  /* 0x0000000d1100720c */ /* 0x000fc80003f06270 */
[----:B------:R-:W-:-:S13]  /*1090*/  ISETP.GE.OR P0, PT, R10, UR6, P0 ;  /* 0x000000060a007c0c */ /* 0x000fda0008706670 */
[----:B------:R-:W-:Y:S05]  /*10a0*/  @P0 BRA `(.L_x_5) ;  /* 0x0000000000280947 */ /* 0x000fea0003800000 */
[----:B------:R-:W0:Y:S08]  /*10b0*/  LDC.64 R10, c[0x0][0x388] ;  /* 0x0000e200ff0a7b82 */ /* 0x000e300000000a00 */
[----:B------:R-:W1:Y:S08]  /*10c0*/  LDC.64 R12, c[0x0][0x390] ;  /* 0x0000e400ff0c7b82 */ /* 0x000e700000000a00 */
[----:B------:R-:W2:Y:S01]  /*10d0*/  LDC.64 R14, c[0x0][0x380] ;  /* 0x0000e000ff0e7b82 */ /* 0x000ea20000000a00 */
[----:B0-----:R-:W-:-:S06]  /*10e0*/  IMAD.WIDE R10, R17, 0x4, R10 ;  /* 0x00000004110a7825 */ /* 0x001fcc00078e020a */
[----:B------:R-:W3:Y:S01]  /*10f0*/  LDG.E R10, desc[UR10][R10.64] ;  /* 0x0000000a0a0a7981 */ /* 0x000ee2000c1e1900 */
[----:B-1----:R-:W-:-:S06]  /*1100*/  IMAD.WIDE R12, R17, 0x4, R12 ;  /* 0x00000004110c7825 */ /* 0x002fcc00078e020c */
[----:B------:R-:W3:Y:S01]  /*1110*/  LDG.E R13, desc[UR10][R12.64] ;  /* 0x0000000a0c0d7981 */ /* 0x000ee2000c1e1900 */
[----:B--2---:R-:W-:-:S04]  /*1120*/  IMAD.WIDE R14, R17, 0x4, R14 ;  /* 0x00000004110e7825 */ /* 0x004fc800078e020e */
[----:B---3--:R-:W-:-:S05]  /*1130*/  FADD R17, R10, -R13 ;  /* 0x8000000d0a117221 */ /* 0x008fca0000000000 */
[----:B------:R0:W-:Y:S02]  /*1140*/  STG.E desc[UR10][R14.64], R17 ;  /* 0x000000110e007986 */ /* 0x0001e4000c10190a */
.L_x_5:
[----:B------:R-:W-:Y:S05]  /*1150*/  BSYNC.RECONVERGENT B0 ;  /* 0x0000000000007941 */ /* 0x000fea0003800200 */
.L_x_2:
[----:B------:R-:W-:Y:S05]  /*1160*/  BRA.U UP0, `(.L_x_6) ;  /* 0xfffffff100007547 */ /* 0x000fea000b83ffff */
[----:B------:R-:W-:Y:S05]  /*1170*/  EXIT ;  /* 0x000000000000794d */ /* 0x000fea0003800000 */
.L_x_7:
[----:B------:R-:W-:-:S00]  /*1180*/  BRA `(.L_x_7) ;  /* 0xfffffffc00fc7947 */ /* 0x000fc0000383ffff */
[----:B------:R-:W-:-:S00]  /*1190*/  NOP ;  /* 0x0000000000007918 */ /* 0x000fc00000000000 */
        /* <DEDUP_REMOVED lines=14> */
.L_x_8:


//--------------------- .nv.shared.reserved.0     --------------------------
	.section	.nv.shared.reserved.0,"aw",@nobits
	.weak		__nv_reservedSMEM_offset_0_alias
	.size		__nv_reservedSMEM_offset_0_alias, 0, 64
	.other		__nv_reservedSMEM_offset_0_alias,@"STO_CUDA_RESERVED_SHARED STV_DEFAULT"
__nv_reservedSMEM_offset_0_alias:
	.zero		0
	.zero		64


//--------------------- .nv.constant0.matrixSub   --------------------------
	.section	.nv.constant0.matrixSub,"a",@progbits
	.sectionflags	@""
	.align	4
.nv.constant0.matrixSub:
	.zero		940


//--------------------- SYMBOLS --------------------------

	.type		.nv.reservedSmem.offset0,@object
	.size		.nv.reservedSmem.offset0,0x4
